//
// Generated by NVIDIA NVVM Compiler
//
// Compiler Build ID: CL-36424714
// Cuda compilation tools, release 13.0, V13.0.88
// Based on NVVM 20.0.0
//

.version 9.0
.target sm_100
.address_size 64

	// .globl	_Z11blur_kernelPhS_jjjj
.const .align 4 .b8 filter[36];
// _ZZ11blur_kernelPhS_jjjjE4temp has been demoted

.visible .entry _Z11blur_kernelPhS_jjjj(
	.param .u64 .ptr .align 1 _Z11blur_kernelPhS_jjjj_param_0,
	.param .u64 .ptr .align 1 _Z11blur_kernelPhS_jjjj_param_1,
	.param .u32 _Z11blur_kernelPhS_jjjj_param_2,
	.param .u32 _Z11blur_kernelPhS_jjjj_param_3,
	.param .u32 _Z11blur_kernelPhS_jjjj_param_4,
	.param .u32 _Z11blur_kernelPhS_jjjj_param_5
)
{
	.reg .pred 	%p<2>;
	.reg .b16 	%rs<11>;
	.reg .b32 	%r<28>;
	.reg .b32 	%f<19>;
	.reg .b64 	%rd<27>;
	// demoted variable
	.shared .align 8 .u64 _ZZ11blur_kernelPhS_jjjjE4temp;
	ld.param.u64 	%rd3, [_Z11blur_kernelPhS_jjjj_param_0];
	ld.param.u64 	%rd4, [_Z11blur_kernelPhS_jjjj_param_1];
	ld.param.u32 	%r4, [_Z11blur_kernelPhS_jjjj_param_2];
	ld.param.u32 	%r5, [_Z11blur_kernelPhS_jjjj_param_3];
	ld.param.u32 	%r6, [_Z11blur_kernelPhS_jjjj_param_4];
	ld.param.u32 	%r7, [_Z11blur_kernelPhS_jjjj_param_5];
	cvta.to.global.u64 	%rd1, %rd4;
	cvta.to.global.u64 	%rd2, %rd3;
	st.shared.u64 	[_ZZ11blur_kernelPhS_jjjjE4temp], %rd4;
	mov.u32 	%r8, %tid.x;
	mov.u32 	%r9, %ctaid.x;
	mad.lo.s32 	%r10, %r4, %r9, %r8;
	add.s32 	%r1, %r10, %r6;
	mov.u32 	%r11, %tid.y;
	mov.u32 	%r12, %ctaid.y;
	mad.lo.s32 	%r13, %r5, %r12, %r11;
	add.s32 	%r2, %r13, %r7;
	mov.u32 	%r3, %tid.z;
	min.s32 	%r14, %r1, %r2;
	setp.lt.s32 	%p1, %r14, 1;
	@%p1 bra 	$L__BB0_2;
	mad.lo.s32 	%r17, %r1, 3, %r3;
	mad.lo.s32 	%r18, %r2, 5700, %r17;
	add.s32 	%r19, %r18, -5703;
	cvt.u64.u32 	%rd8, %r19;
	add.s64 	%rd9, %rd1, %rd8;
	ld.global.u8 	%rs2, [%rd9];
	cvt.rn.f32.u16 	%f1, %rs2;
	add.s32 	%r20, %r18, -3;
	cvt.u64.u32 	%rd10, %r20;
	add.s64 	%rd11, %rd1, %rd10;
	ld.global.u8 	%rs3, [%rd11];
	cvt.rn.f32.u16 	%f2, %rs3;
	add.s32 	%r21, %r18, 5697;
	cvt.u64.u32 	%rd12, %r21;
	add.s64 	%rd13, %rd1, %rd12;
	ld.global.u8 	%rs4, [%rd13];
	cvt.rn.f32.u16 	%f3, %rs4;
	add.s32 	%r22, %r18, -5700;
	cvt.u64.u32 	%rd14, %r22;
	add.s64 	%rd15, %rd1, %rd14;
	ld.global.u8 	%rs5, [%rd15];
	cvt.rn.f32.u16 	%f4, %rs5;
	cvt.u64.u32 	%rd16, %r18;
	add.s64 	%rd17, %rd1, %rd16;
	ld.global.u8 	%rs6, [%rd17];
	cvt.rn.f32.u16 	%f5, %rs6;
	add.s32 	%r23, %r18, 5700;
	cvt.u64.u32 	%rd18, %r23;
	add.s64 	%rd19, %rd1, %rd18;
	ld.global.u8 	%rs7, [%rd19];
	cvt.rn.f32.u16 	%f6, %rs7;
	add.s32 	%r24, %r18, -5697;
	cvt.u64.u32 	%rd20, %r24;
	add.s64 	%rd21, %rd1, %rd20;
	ld.global.u8 	%rs8, [%rd21];
	cvt.rn.f32.u16 	%f7, %rs8;
	add.s32 	%r25, %r18, 3;
	cvt.u64.u32 	%rd22, %r25;
	add.s64 	%rd23, %rd1, %rd22;
	ld.global.u8 	%rs9, [%rd23];
	cvt.rn.f32.u16 	%f8, %rs9;
	add.s32 	%r26, %r18, 5703;
	cvt.u64.u32 	%rd24, %r26;
	add.s64 	%rd25, %rd1, %rd24;
	ld.global.u8 	%rs10, [%rd25];
	cvt.rn.f32.u16 	%f9, %rs10;
	fma.rn.f32 	%f10, %f1, 0f3D4CCCCD, 0f00000000;
	fma.rn.f32 	%f11, %f2, 0f3DCCCCCD, %f10;
	fma.rn.f32 	%f12, %f3, 0f3D4CCCCD, %f11;
	fma.rn.f32 	%f13, %f4, 0f3DCCCCCD, %f12;
	fma.rn.f32 	%f14, %f5, 0f3ECCCCCD, %f13;
	fma.rn.f32 	%f15, %f6, 0f3DCCCCCD, %f14;
	fma.rn.f32 	%f16, %f7, 0f3D4CCCCD, %f15;
	fma.rn.f32 	%f17, %f8, 0f3DCCCCCD, %f16;
	fma.rn.f32 	%f18, %f9, 0f3D4CCCCD, %f17;
	cvt.rzi.u32.f32 	%r27, %f18;
	add.s64 	%rd26, %rd2, %rd16;
	st.global.u8 	[%rd26], %r27;
	bra.uni 	$L__BB0_3;
$L__BB0_2:
	mad.lo.s32 	%r15, %r1, 3, %r3;
	mad.lo.s32 	%r16, %r2, 5700, %r15;
	cvt.u64.u32 	%rd5, %r16;
	add.s64 	%rd6, %rd1, %rd5;
	ld.global.u8 	%rs1, [%rd6];
	add.s64 	%rd7, %rd2, %rd5;
	st.global.u8 	[%rd7], %rs1;
$L__BB0_3:
	ret;

}


// ===== COMPILED SASS (sm_100) =====

	.target	sm_100

	.elftype	@"ET_EXEC"


//--------------------- .note.nv.tkinfo           --------------------------
	.section	.note.nv.tkinfo,"",@"SHT_NOTE"
	.sectionflags	@"SHF_NOTE_NV_TKINFO"
	.tkinfo
        /*0018*/ 	.word	0x00000002
        /*0030*/ 	.string	""
        /*0030*/ 	.string	"ptxas"
        /*0030*/ 	.string	"Cuda compilation tools, release 13.0, V13.0.88"
        /*0030*/ 	.string	"Build cuda_13.0.r13.0/compiler.36424714_0"
        /*0030*/ 	.string	"-arch sm_100 -m 64 "



//--------------------- .note.nv.cuinfo           --------------------------
	.section	.note.nv.cuinfo,"",@"SHT_NOTE"
	.sectionflags	@"SHF_NOTE_NV_CUINFO"
        /*0018*/ 	.short	0x0002
        /*001a*/ 	.short	0x0064
        /*001c*/ 	.short	0x0082
	.zero		2


//--------------------- .nv.info                  --------------------------
	.section	.nv.info,"",@"SHT_CUDA_INFO"
	.align	4


	//----- nvinfo : EIATTR_REGCOUNT
	.align		4
        /*0000*/ 	.byte	0x04, 0x2f
        /*0002*/ 	.short	(.L_2 - .L_1)
	.align		4
.L_1:
        /*0004*/ 	.word	index@(_Z11blur_kernelPhS_jjjj)
        /*0008*/ 	.word	0x00000014


	//----- nvinfo : EIATTR_FRAME_SIZE
	.align		4
.L_2:
        /*000c*/ 	.byte	0x04, 0x11
        /*000e*/ 	.short	(.L_4 - .L_3)
	.align		4
.L_3:
        /*0010*/ 	.word	index@(_Z11blur_kernelPhS_jjjj)
        /*0014*/ 	.word	0x00000000


	//----- nvinfo : EIATTR_MIN_STACK_SIZE
	.align		4
.L_4:
        /*0018*/ 	.byte	0x04, 0x12
        /*001a*/ 	.short	(.L_6 - .L_5)
	.align		4
.L_5:
        /*001c*/ 	.word	index@(_Z11blur_kernelPhS_jjjj)
        /*0020*/ 	.word	0x00000000
.L_6:


//--------------------- .nv.compat                --------------------------
	.section	.nv.compat,"",@"SHT_CUDA_COMPAT_INFO"
	.align	4
        /*0000*/ 	.byte	0x02, 0x09, 0x00, 0x00, 0x02, 0x02, 0x01, 0x00, 0x02, 0x05, 0x05, 0x00, 0x03, 0x07, 0x01, 0x01
        /*0010*/ 	.byte	0x02, 0x03, 0x00, 0x00, 0x02, 0x06, 0x01, 0x00, 0x04, 0x0b, 0x08, 0x00, 0x09, 0x00, 0x00, 0x00
        /*0020*/ 	.byte	0x00, 0x00, 0x00, 0x00


//--------------------- .nv.info._Z11blur_kernelPhS_jjjj --------------------------
	.section	.nv.info._Z11blur_kernelPhS_jjjj,"",@"SHT_CUDA_INFO"
	.sectionflags	@""
	.align	4


	//----- nvinfo : EIATTR_CUDA_API_VERSION
	.align		4
        /*0000*/ 	.byte	0x04, 0x37
        /*0002*/ 	.short	(.L_8 - .L_7)
.L_7:
        /*0004*/ 	.word	0x00000082


	//----- nvinfo : EIATTR_KPARAM_INFO
	.align		4
.L_8:
        /*0008*/ 	.byte	0x04, 0x17
        /*000a*/ 	.short	(.L_10 - .L_9)
.L_9:
        /*000c*/ 	.word	0x00000000
        /*0010*/ 	.short	0x0005
        /*0012*/ 	.short	0x001c
        /*0014*/ 	.byte	0x00, 0xf0, 0x11, 0x00


	//----- nvinfo : EIATTR_KPARAM_INFO
	.align		4
.L_10:
        /*0018*/ 	.byte	0x04, 0x17
        /*001a*/ 	.short	(.L_12 - .L_11)
.L_11:
        /*001c*/ 	.word	0x00000000
        /*0020*/ 	.short	0x0004
        /*0022*/ 	.short	0x0018
        /*0024*/ 	.byte	0x00, 0xf0, 0x11, 0x00


	//----- nvinfo : EIATTR_KPARAM_INFO
	.align		4
.L_12:
        /*0028*/ 	.byte	0x04, 0x17
        /*002a*/ 	.short	(.L_14 - .L_13)
.L_13:
        /*002c*/ 	.word	0x00000000
        /*0030*/ 	.short	0x0003
        /*0032*/ 	.short	0x0014
        /*0034*/ 	.byte	0x00, 0xf0, 0x11, 0x00


	//----- nvinfo : EIATTR_KPARAM_INFO
	.align		4
.L_14:
        /*0038*/ 	.byte	0x04, 0x17
        /*003a*/ 	.short	(.L_16 - .L_15)
.L_15:
        /*003c*/ 	.word	0x00000000
        /*0040*/ 	.short	0x0002
        /*0042*/ 	.short	0x0010
        /*0044*/ 	.byte	0x00, 0xf0, 0x11, 0x00


	//----- nvinfo : EIATTR_KPARAM_INFO
	.align		4
.L_16:
        /*0048*/ 	.byte	0x04, 0x17
        /*004a*/ 	.short	(.L_18 - .L_17)
.L_17:
        /*004c*/ 	.word	0x00000000
        /*0050*/ 	.short	0x0001
        /*0052*/ 	.short	0x0008
        /*0054*/ 	.byte	0x00, 0xf5, 0x21, 0x00


	//----- nvinfo : EIATTR_KPARAM_INFO
	.align		4
.L_18:
        /*0058*/ 	.byte	0x04, 0x17
        /*005a*/ 	.short	(.L_20 - .L_19)
.L_19:
        /*005c*/ 	.word	0x00000000
        /*0060*/ 	.short	0x0000
        /*0062*/ 	.short	0x0000
        /*0064*/ 	.byte	0x00, 0xf5, 0x21, 0x00


	//----- nvinfo : EIATTR_SPARSE_MMA_MASK
	.align		4
.L_20:
        /*0068*/ 	.byte	0x03, 0x50
        /*006a*/ 	.short	0x0000


	//----- nvinfo : EIATTR_MAXREG_COUNT
	.align		4
        /*006c*/ 	.byte	0x03, 0x1b
        /*006e*/ 	.short	0x00ff


	//----- nvinfo : EIATTR_MERCURY_ISA_VERSION
	.align		4
        /*0070*/ 	.byte	0x03, 0x5f
        /*0072*/ 	.short	0x0101


	//----- nvinfo : EIATTR_VRC_CTA_INIT_COUNT
	.align		4
        /*0074*/ 	.byte	0x02, 0x4a
	.zero		1
	.zero		1


	//----- nvinfo : EIATTR_EXIT_INSTR_OFFSETS
	.align		4
        /*0078*/ 	.byte	0x04, 0x1c
        /*007a*/ 	.short	(.L_22 - .L_21)


	//   ....[0]....
.L_21:
        /*007c*/ 	.word	0x00000510


	//   ....[1]....
        /*0080*/ 	.word	0x000005b0


	//----- nvinfo : EIATTR_CRS_STACK_SIZE
	.align		4
.L_22:
        /*0084*/ 	.byte	0x04, 0x1e
        /*0086*/ 	.short	(.L_24 - .L_23)
.L_23:
        /*0088*/ 	.word	0x00000000


	//----- nvinfo : EIATTR_CBANK_PARAM_SIZE
	.align		4
.L_24:
        /*008c*/ 	.byte	0x03, 0x19
        /*008e*/ 	.short	0x0020


	//----- nvinfo : EIATTR_PARAM_CBANK
	.align		4
        /*0090*/ 	.byte	0x04, 0x0a
        /*0092*/ 	.short	(.L_26 - .L_25)
	.align		4
.L_25:
        /*0094*/ 	.word	index@(.nv.constant0._Z11blur_kernelPhS_jjjj)
        /*0098*/ 	.short	0x0380
        /*009a*/ 	.short	0x0020


	//----- nvinfo : EIATTR_SW_WAR
	.align		4
.L_26:
        /*009c*/ 	.byte	0x04, 0x36
        /*009e*/ 	.short	(.L_28 - .L_27)
.L_27:
        /*00a0*/ 	.word	0x00000008
.L_28:


//--------------------- .nv.callgraph             --------------------------
	.section	.nv.callgraph,"",@"SHT_CUDA_CALLGRAPH"
	.align	4
	.sectionentsize	8
	.align		4
        /*0000*/ 	.word	0x00000000
	.align		4
        /*0004*/ 	.word	0xffffffff
	.align		4
        /*0008*/ 	.word	0x00000000
	.align		4
        /*000c*/ 	.word	0xfffffffe
	.align		4
        /*0010*/ 	.word	0x00000000
	.align		4
        /*0014*/ 	.word	0xfffffffd
	.align		4
        /*0018*/ 	.word	0x00000000
	.align		4
        /*001c*/ 	.word	0xfffffffc


//--------------------- .nv.constant3             --------------------------
	.section	.nv.constant3,"a",@progbits
	.align	4
.nv.constant3:
	.type		filter,@object
	.size		filter,(.L_0 - filter)
filter:
	.zero		36
.L_0:


//--------------------- .text._Z11blur_kernelPhS_jjjj --------------------------
	.section	.text._Z11blur_kernelPhS_jjjj,"ax",@progbits
	.align	128
        .global         _Z11blur_kernelPhS_jjjj
        .type           _Z11blur_kernelPhS_jjjj,@function
        .size           _Z11blur_kernelPhS_jjjj,(.L_x_2 - _Z11blur_kernelPhS_jjjj)
        .other          _Z11blur_kernelPhS_jjjj,@"STO_CUDA_ENTRY STV_DEFAULT"
_Z11blur_kernelPhS_jjjj:
.text._Z11blur_kernelPhS_jjjj:
[----:B------:R-:W-:Y:S01]  /*0000*/  LDC R1, c[0x0][0x37c] ;  /* 0x0000df00ff017b82 */ /* 0x000fe20000000800 */
[----:B------:R-:W0:Y:S07]  /*0010*/  S2R R3, SR_TID.X ;  /* 0x0000000000037919 */ /* 0x000e2e0000002100 */
[----:B------:R-:W0:Y:S01]  /*0020*/  S2UR UR4, SR_CTAID.X ;  /* 0x00000000000479c3 */ /* 0x000e220000002500 */
[----:B------:R-:W1:Y:S01]  /*0030*/  S2R R0, SR_TID.Y ;  /* 0x0000000000007919 */ /* 0x000e620000002200 */
[----:B------:R-:W2:Y:S06]  /*0040*/  S2R R2, SR_TID.Z ;  /* 0x0000000000027919 */ /* 0x000eac0000002300 */
[----:B------:R-:W0:Y:S08]  /*0050*/  LDC.64 R4, c[0x0][0x390] ;  /* 0x0000e400ff047b82 */ /* 0x000e300000000a00 */
[----:B------:R-:W1:Y:S08]  /*0060*/  S2UR UR6, SR_CTAID.Y ;  /* 0x00000000000679c3 */ /* 0x000e700000002600 */
[----:B------:R-:W3:Y:S08]  /*0070*/  LDC.64 R6, c[0x0][0x398] ;  /* 0x0000e600ff067b82 */ /* 0x000ef00000000a00 */
[----:B------:R-:W4:Y:S01]  /*0080*/  S2UR UR5, SR_CgaCtaId ;  /* 0x00000000000579c3 */ /* 0x000f220000008800 */
[----:B0-----:R-:W-:Y:S01]  /*0090*/  IMAD R3, R4, UR4, R3 ;  /* 0x0000000404037c24 */ /* 0x001fe2000f8e0203 */
[----:B------:R-:W-:-:S06]  /*00a0*/  UMOV UR4, 0x400 ;  /* 0x0000040000047882 */ /* 0x000fcc0000000000 */
[----:B------:R-:W0:Y:S01]  /*00b0*/  LDC.64 R8, c[0x0][0x388] ;  /* 0x0000e200ff087b82 */ /* 0x000e220000000a00 */
[----:B-1----:R-:W-:Y:S02]  /*00c0*/  IMAD R0, R5, UR6, R0 ;  /* 0x0000000605007c24 */ /* 0x002fe4000f8e0200 */
[----:B---3--:R-:W-:Y:S02]  /*00d0*/  IMAD.IADD R3, R3, 0x1, R6 ;  /* 0x0000000103037824 */ /* 0x008fe400078e0206 */
[----:B------:R-:W-:-:S05]  /*00e0*/  IMAD.IADD R0, R0, 0x1, R7 ;  /* 0x0000000100007824 */ /* 0x000fca00078e0207 */
[----:B------:R-:W-:Y:S01]  /*00f0*/  VIMNMX R4, PT, PT, R3, R0, PT ;  /* 0x0000000003047248 */ /* 0x000fe20003fe0100 */
[----:B----4-:R-:W-:-:S03]  /*0100*/  ULEA UR4, UR5, UR4, 0x18 ;  /* 0x0000000405047291 */ /* 0x010fc6000f8ec0ff */
[----:B------:R-:W-:-:S06]  /*0110*/  ISETP.GE.AND P0, PT, R4, 0x1, PT ;  /* 0x000000010400780c */ /* 0x000fcc0003f06270 */
[----:B0-----:R0:W-:Y:S02]  /*0120*/  STS.64 [UR4], R8 ;  /* 0x00000008ff007988 */ /* 0x0011e40008000a04 */
[----:B------:R-:W1:Y:S05]  /*0130*/  LDCU.64 UR4, c[0x0][0x358] ;  /* 0x00006b00ff0477ac */ /* 0x000e6a0008000a00 */
[----:B--2---:R-:W-:Y:S05]  /*0140*/  @!P0 BRA `(.L_x_0) ;  /* 0x0000000000f48947 */ /* 0x004fea0003800000 */
[----:B------:R-:W2:Y:S01]  /*0150*/  LDCU.128 UR8, c[0x0][0x380] ;  /* 0x00007000ff0877ac */ /* 0x000ea20008000c00 */
[----:B------:R-:W-:-:S04]  /*0160*/  IMAD R3, R3, 0x3, R2 ;  /* 0x0000000303037824 */ /* 0x000fc800078e0202 */
[----:B------:R-:W-:-:S04]  /*0170*/  IMAD R2, R0, 0x1644, R3 ;  /* 0x0000164400027824 */ /* 0x000fc800078e0203 */
[C---:B------:R-:W-:Y:S01]  /*0180*/  VIADD R6, R2.reuse, 0xfffffffd ;  /* 0xfffffffd02067836 */ /* 0x040fe20000000000 */
[C---:B------:R-:W-:Y:S01]  /*0190*/  IADD3 R4, PT, PT, R2.reuse, -0x1647, RZ ;  /* 0xffffe9b902047810 */ /* 0x040fe20007ffe0ff */
[C---:B0-----:R-:W-:Y:S02]  /*01a0*/  VIADD R8, R2.reuse, 0x1641 ;  /* 0x0000164102087836 */ /* 0x041fe40000000000 */
[----:B------:R-:W-:Y:S01]  /*01b0*/  VIADD R10, R2, 0xffffe9bc ;  /* 0xffffe9bc020a7836 */ /* 0x000fe20000000000 */
[----:B--2---:R-:W-:Y:S02]  /*01c0*/  IADD3 R4, P0, PT, R4, UR10, RZ ;  /* 0x0000000a04047c10 */ /* 0x004fe4000ff1e0ff */
[----:B------:R-:W-:Y:S02]  /*01d0*/  IADD3 R6, P1, PT, R6, UR10, RZ ;  /* 0x0000000a06067c10 */ /* 0x000fe4000ff3e0ff */
[----:B------:R-:W-:Y:S02]  /*01e0*/  IADD3.X R5, PT, PT, RZ, UR11, RZ, P0, !PT ;  /* 0x0000000bff057c10 */ /* 0x000fe400087fe4ff */
[----:B------:R-:W-:Y:S01]  /*01f0*/  IADD3 R8, P0, PT, R8, UR10, RZ ;  /* 0x0000000a08087c10 */ /* 0x000fe2000ff1e0ff */
[----:B------:R-:W-:-:S02]  /*0200*/  IMAD.X R7, RZ, RZ, UR11, P1 ;  /* 0x0000000bff077e24 */ /* 0x000fc400088e06ff */
[----:B-1----:R0:W2:Y:S01]  /*0210*/  LDG.E.U8 R0, desc[UR4][R4.64] ;  /* 0x0000000404007981 */ /* 0x0020a2000c1e1100 */
[----:B------:R-:W-:Y:S02]  /*0220*/  IADD3 R10, P1, PT, R10, UR10, RZ ;  /* 0x0000000a0a0a7c10 */ /* 0x000fe4000ff3e0ff */
[----:B------:R-:W-:Y:S01]  /*0230*/  IADD3.X R9, PT, PT, RZ, UR11, RZ, P0, !PT ;  /* 0x0000000bff097c10 */ /* 0x000fe200087fe4ff */
[----:B------:R1:W3:Y:S01]  /*0240*/  LDG.E.U8 R3, desc[UR4][R6.64] ;  /* 0x0000000406037981 */ /* 0x0002e2000c1e1100 */
[C---:B------:R-:W-:Y:S01]  /*0250*/  IADD3 R12, P0, PT, R2.reuse, UR10, RZ ;  /* 0x0000000a020c7c10 */ /* 0x040fe2000ff1e0ff */
[C---:B------:R-:W-:Y:S02]  /*0260*/  VIADD R14, R2.reuse, 0x1644 ;  /* 0x00001644020e7836 */ /* 0x040fe40000000000 */
[----:B------:R-:W-:Y:S01]  /*0270*/  IMAD.X R11, RZ, RZ, UR11, P1 ;  /* 0x0000000bff0b7e24 */ /* 0x000fe200088e06ff */
[----:B------:R4:W5:Y:S01]  /*0280*/  LDG.E.U8 R16, desc[UR4][R8.64] ;  /* 0x0000000408107981 */ /* 0x000962000c1e1100 */
[----:B------:R-:W-:Y:S01]  /*0290*/  IADD3 R15, PT, PT, R2, -0x1641, RZ ;  /* 0xffffe9bf020f7810 */ /* 0x000fe20007ffe0ff */
[----:B------:R-:W-:Y:S01]  /*02a0*/  IMAD.X R13, RZ, RZ, UR11, P0 ;  /* 0x0000000bff0d7e24 */ /* 0x000fe200080e06ff */
[----:B0-----:R-:W-:Y:S01]  /*02b0*/  IADD3 R4, P1, PT, R14, UR10, RZ ;  /* 0x0000000a0e047c10 */ /* 0x001fe2000ff3e0ff */
[----:B------:R-:W5:Y:S01]  /*02c0*/  LDG.E.U8 R10, desc[UR4][R10.64] ;  /* 0x000000040a0a7981 */ /* 0x000f62000c1e1100 */
[----:B------:R-:W-:Y:S01]  /*02d0*/  VIADD R17, R2, 0x3 ;  /* 0x0000000302117836 */ /* 0x000fe20000000000 */
[----:B------:R-:W-:-:S02]  /*02e0*/  IADD3 R14, P0, PT, R15, UR10, RZ ;  /* 0x0000000a0f0e7c10 */ /* 0x000fc4000ff1e0ff */
[----:B------:R-:W-:Y:S01]  /*02f0*/  IADD3.X R5, PT, PT, RZ, UR11, RZ, P1, !PT ;  /* 0x0000000bff057c10 */ /* 0x000fe20008ffe4ff */
[----:B------:R-:W5:Y:S01]  /*0300*/  LDG.E.U8 R12, desc[UR4][R12.64] ;  /* 0x000000040c0c7981 */ /* 0x000f62000c1e1100 */
[----:B-1----:R-:W-:Y:S01]  /*0310*/  VIADD R7, R2, 0x1647 ;  /* 0x0000164702077836 */ /* 0x002fe20000000000 */
[----:B------:R-:W-:Y:S01]  /*0320*/  IADD3 R6, P1, PT, R17, UR10, RZ ;  /* 0x0000000a11067c10 */ /* 0x000fe2000ff3e0ff */
[----:B------:R-:W-:Y:S01]  /*0330*/  IMAD.X R15, RZ, RZ, UR11, P0 ;  /* 0x0000000bff0f7e24 */ /* 0x000fe200080e06ff */
[----:B------:R-:W5:Y:S02]  /*0340*/  LDG.E.U8 R4, desc[UR4][R4.64] ;  /* 0x0000000404047981 */ /* 0x000f64000c1e1100 */
[----:B----4-:R-:W-:Y:S02]  /*0350*/  IADD3 R8, P0, PT, R7, UR10, RZ ;  /* 0x0000000a07087c10 */ /* 0x010fe4000ff1e0ff */
[----:B------:R-:W-:Y:S01]  /*0360*/  IADD3.X R7, PT, PT, RZ, UR11, RZ, P1, !PT ;  /* 0x0000000bff077c10 */ /* 0x000fe20008ffe4ff */
[----:B------:R-:W4:Y:S02]  /*0370*/  LDG.E.U8 R14, desc[UR4][R14.64] ;  /* 0x000000040e0e7981 */ /* 0x000f24000c1e1100 */
[----:B------:R-:W-:-:S02]  /*0380*/  IMAD.X R9, RZ, RZ, UR11, P0 ;  /* 0x0000000bff097e24 */ /* 0x000fc400080e06ff */
[----:B------:R-:W4:Y:S04]  /*0390*/  LDG.E.U8 R6, desc[UR4][R6.64] ;  /* 0x0000000406067981 */ /* 0x000f28000c1e1100 */
[----:B------:R-:W4:Y:S01]  /*03a0*/  LDG.E.U8 R8, desc[UR4][R8.64] ;  /* 0x0000000408087981 */ /* 0x000f22000c1e1100 */
[----:B------:R-:W-:Y:S02]  /*03b0*/  IADD3 R2, P0, PT, R2, UR8, RZ ;  /* 0x0000000802027c10 */ /* 0x000fe4000ff1e0ff */
[----:B--2---:R-:W-:Y:S02]  /*03c0*/  I2FP.F32.U32 R0, R0 ;  /* 0x0000000000007245 */ /* 0x004fe40000201000 */
[----:B---3--:R-:W-:-:S03]  /*03d0*/  I2FP.F32.U32 R3, R3 ;  /* 0x0000000300037245 */ /* 0x008fc60000201000 */
[----:B------:R-:W-:Y:S01]  /*03e0*/  FFMA R0, R0, 0.050000000745058059692, RZ ;  /* 0x3d4ccccd00007823 */ /* 0x000fe200000000ff */
[----:B-----5:R-:W-:-:S03]  /*03f0*/  I2FP.F32.U32 R16, R16 ;  /* 0x0000001000107245 */ /* 0x020fc60000201000 */
[----:B------:R-:W-:Y:S01]  /*0400*/  FFMA R3, R3, 0.10000000149011611938, R0 ;  /* 0x3dcccccd03037823 */ /* 0x000fe20000000000 */
[----:B------:R-:W-:-:S03]  /*0410*/  I2FP.F32.U32 R10, R10 ;  /* 0x0000000a000a7245 */ /* 0x000fc60000201000 */
[----:B------:R-:W-:Y:S01]  /*0420*/  FFMA R3, R16, 0.050000000745058059692, R3 ;  /* 0x3d4ccccd10037823 */ /* 0x000fe20000000003 */
[----:B------:R-:W-:-:S03]  /*0430*/  I2FP.F32.U32 R12, R12 ;  /* 0x0000000c000c7245 */ /* 0x000fc60000201000 */
[----:B------:R-:W-:Y:S01]  /*0440*/  FFMA R3, R10, 0.10000000149011611938, R3 ;  /* 0x3dcccccd0a037823 */ /* 0x000fe20000000003 */
[----:B------:R-:W-:-:S03]  /*0450*/  I2FP.F32.U32 R4, R4 ;  /* 0x0000000400047245 */ /* 0x000fc60000201000 */
[----:B------:R-:W-:Y:S01]  /*0460*/  FFMA R3, R12, 0.40000000596046447754, R3 ;  /* 0x3ecccccd0c037823 */ /* 0x000fe20000000003 */
[----:B----4-:R-:W-:-:S03]  /*0470*/  I2FP.F32.U32 R14, R14 ;  /* 0x0000000e000e7245 */ /* 0x010fc60000201000 */
[----:B------:R-:W-:Y:S01]  /*0480*/  FFMA R3, R4, 0.10000000149011611938, R3 ;  /* 0x3dcccccd04037823 */ /* 0x000fe20000000003 */
[----:B------:R-:W-:-:S03]  /*0490*/  I2FP.F32.U32 R6, R6 ;  /* 0x0000000600067245 */ /* 0x000fc60000201000 */
[----:B------:R-:W-:Y:S01]  /*04a0*/  FFMA R3, R14, 0.050000000745058059692, R3 ;  /* 0x3d4ccccd0e037823 */ /* 0x000fe20000000003 */
[----:B------:R-:W-:-:S03]  /*04b0*/  I2FP.F32.U32 R8, R8 ;  /* 0x0000000800087245 */ /* 0x000fc60000201000 */
[----:B------:R-:W-:-:S04]  /*04c0*/  FFMA R3, R6, 0.10000000149011611938, R3 ;  /* 0x3dcccccd06037823 */ /* 0x000fc80000000003 */
[----:B------:R-:W-:Y:S01]  /*04d0*/  FFMA R8, R8, 0.050000000745058059692, R3 ;  /* 0x3d4ccccd08087823 */ /* 0x000fe20000000003 */
[----:B------:R-:W-:-:S03]  /*04e0*/  IADD3.X R3, PT, PT, RZ, UR9, RZ, P0, !PT ;  /* 0x00000009ff037c10 */ /* 0x000fc600087fe4ff */
[----:B------:R-:W0:Y:S02]  /*04f0*/  F2I.U32.TRUNC.NTZ R5, R8 ;  /* 0x0000000800057305 */ /* 0x000e24000020f000 */
[----:B0-----:R-:W-:Y:S01]  /*0500*/  STG.E.U8 desc[UR4][R2.64], R5 ;  /* 0x0000000502007986 */ /* 0x001fe2000c101104 */
[----:B------:R-:W-:Y:S05]  /*0510*/  EXIT ;  /* 0x000000000000794d */ /* 0x000fea0003800000 */
.L_x_0:
[----:B------:R-:W2:Y:S01]  /*0520*/  LDCU.128 UR8, c[0x0][0x380] ;  /* 0x00007000ff0877ac */ /* 0x000ea20008000c00 */
[----:B------:R-:W-:-:S04]  /*0530*/  IMAD R3, R3, 0x3, R2 ;  /* 0x0000000303037824 */ /* 0x000fc800078e0202 */
[----:B------:R-:W-:-:S05]  /*0540*/  IMAD R0, R0, 0x1644, R3 ;  /* 0x0000164400007824 */ /* 0x000fca00078e0203 */
[----:B--2---:R-:W-:-:S05]  /*0550*/  IADD3 R2, P0, PT, R0, UR10, RZ ;  /* 0x0000000a00027c10 */ /* 0x004fca000ff1e0ff */
[----:B------:R-:W-:-:S06]  /*0560*/  IMAD.X R3, RZ, RZ, UR11, P0 ;  /* 0x0000000bff037e24 */ /* 0x000fcc00080e06ff */
[----:B-1----:R-:W2:Y:S01]  /*0570*/  LDG.E.U8 R3, desc[UR4][R2.64] ;  /* 0x0000000402037981 */ /* 0x002ea2000c1e1100 */
[----:B------:R-:W-:-:S04]  /*0580*/  IADD3 R4, P0, PT, R0, UR8, RZ ;  /* 0x0000000800047c10 */ /* 0x000fc8000ff1e0ff */
[----:B------:R-:W-:-:S05]  /*0590*/  IADD3.X R5, PT, PT, RZ, UR9, RZ, P0, !PT ;  /* 0x00000009ff057c10 */ /* 0x000fca00087fe4ff */
[----:B--2---:R-:W-:Y:S01]  /*05a0*/  STG.E.U8 desc[UR4][R4.64], R3 ;  /* 0x0000000304007986 */ /* 0x004fe2000c101104 */
[----:B------:R-:W-:Y:S05]  /*05b0*/  EXIT ;  /* 0x000000000000794d */ /* 0x000fea0003800000 */
.L_x_1:
[----:B------:R-:W-:-:S00]  /*05c0*/  BRA `(.L_x_1) ;  /* 0xfffffffc00fc7947 */ /* 0x000fc0000383ffff */
[----:B------:R-:W-:-:S00]  /*05d0*/  NOP ;  /* 0x0000000000007918 */ /* 0x000fc00000000000 */
        /* <DEDUP_REMOVED lines=10> */
.L_x_2:


//--------------------- .nv.shared._Z11blur_kernelPhS_jjjj --------------------------
	.section	.nv.shared._Z11blur_kernelPhS_jjjj,"aw",@nobits
	.sectionflags	@""
	.align	8
.nv.shared._Z11blur_kernelPhS_jjjj:
	.zero		1032


//--------------------- .nv.shared.reserved.0     --------------------------
	.section	.nv.shared.reserved.0,"aw",@nobits
	.weak		__nv_reservedSMEM_offset_0_alias
	.size		__nv_reservedSMEM_offset_0_alias, 0, 64
	.other		__nv_reservedSMEM_offset_0_alias,@"STO_CUDA_RESERVED_SHARED STV_DEFAULT"
__nv_reservedSMEM_offset_0_alias:
	.zero		0
	.zero		64


//--------------------- .nv.constant0._Z11blur_kernelPhS_jjjj --------------------------
	.section	.nv.constant0._Z11blur_kernelPhS_jjjj,"a",@progbits
	.sectionflags	@""
	.align	4
.nv.constant0._Z11blur_kernelPhS_jjjj:
	.zero		928


//--------------------- SYMBOLS --------------------------

	.type		.nv.reservedSmem.offset0,@object
	.size		.nv.reservedSmem.offset0,0x4
	.type		.nv.reservedSmem.cap,@object
	.size		.nv.reservedSmem.cap,0x4
